//
// Generated by NVIDIA NVVM Compiler
//
// Compiler Build ID: CL-36424714
// Cuda compilation tools, release 13.0, V13.0.88
// Based on NVVM 20.0.0
//

.version 9.0
.target sm_100
.address_size 64

	// .globl	_Z21histogramAtomicKernelPiS_iimm

.visible .entry _Z21histogramAtomicKernelPiS_iimm(
	.param .u64 .ptr .align 1 _Z21histogramAtomicKernelPiS_iimm_param_0,
	.param .u64 .ptr .align 1 _Z21histogramAtomicKernelPiS_iimm_param_1,
	.param .u32 _Z21histogramAtomicKernelPiS_iimm_param_2,
	.param .u32 _Z21histogramAtomicKernelPiS_iimm_param_3,
	.param .u64 _Z21histogramAtomicKernelPiS_iimm_param_4,
	.param .u64 _Z21histogramAtomicKernelPiS_iimm_param_5
)
{
	.reg .pred 	%p<2>;
	.reg .b32 	%r<10>;
	.reg .b32 	%f<9>;
	.reg .b64 	%rd<12>;

	ld.param.u64 	%rd2, [_Z21histogramAtomicKernelPiS_iimm_param_0];
	ld.param.u64 	%rd3, [_Z21histogramAtomicKernelPiS_iimm_param_1];
	ld.param.u32 	%r1, [_Z21histogramAtomicKernelPiS_iimm_param_2];
	ld.param.u32 	%r2, [_Z21histogramAtomicKernelPiS_iimm_param_3];
	ld.param.u64 	%rd4, [_Z21histogramAtomicKernelPiS_iimm_param_4];
	ld.param.u64 	%rd5, [_Z21histogramAtomicKernelPiS_iimm_param_5];
	mov.u32 	%r3, %ctaid.x;
	mov.u32 	%r4, %ntid.x;
	mov.u32 	%r5, %tid.x;
	mad.lo.s32 	%r6, %r3, %r4, %r5;
	cvt.s64.s32 	%rd1, %r6;
	setp.le.u64 	%p1, %rd5, %rd1;
	@%p1 bra 	$L__BB0_2;
	cvta.to.global.u64 	%rd6, %rd3;
	cvta.to.global.u64 	%rd7, %rd2;
	shl.b64 	%rd8, %rd1, 2;
	add.s64 	%rd9, %rd6, %rd8;
	ld.global.u32 	%r7, [%rd9];
	cvt.rn.f32.s32 	%f1, %r7;
	cvt.rn.f32.s32 	%f2, %r1;
	sub.f32 	%f3, %f1, %f2;
	cvt.rn.f32.s32 	%f4, %r2;
	sub.f32 	%f5, %f4, %f2;
	div.rn.f32 	%f6, %f3, %f5;
	cvt.rn.f32.u64 	%f7, %rd4;
	mul.f32 	%f8, %f6, %f7;
	cvt.rzi.s32.f32 	%r8, %f8;
	mul.wide.s32 	%rd10, %r8, 4;
	add.s64 	%rd11, %rd7, %rd10;
	atom.global.add.u32 	%r9, [%rd11], 1;
$L__BB0_2:
	ret;

}


// ===== COMPILED SASS (sm_100) =====

	.target	sm_100

	.elftype	@"ET_EXEC"


//--------------------- .note.nv.tkinfo           --------------------------
	.section	.note.nv.tkinfo,"",@"SHT_NOTE"
	.sectionflags	@"SHF_NOTE_NV_TKINFO"
	.tkinfo
        /*0018*/ 	.word	0x00000002
        /*0030*/ 	.string	""
        /*0030*/ 	.string	"ptxas"
        /*0030*/ 	.string	"Cuda compilation tools, release 13.0, V13.0.88"
        /*0030*/ 	.string	"Build cuda_13.0.r13.0/compiler.36424714_0"
        /*0030*/ 	.string	"-arch sm_100 -m 64 "



//--------------------- .note.nv.cuinfo           --------------------------
	.section	.note.nv.cuinfo,"",@"SHT_NOTE"
	.sectionflags	@"SHF_NOTE_NV_CUINFO"
        /*0018*/ 	.short	0x0002
        /*001a*/ 	.short	0x0064
        /*001c*/ 	.short	0x0082
	.zero		2


//--------------------- .nv.info                  --------------------------
	.section	.nv.info,"",@"SHT_CUDA_INFO"
	.align	4


	//----- nvinfo : EIATTR_REGCOUNT
	.align		4
        /*0000*/ 	.byte	0x04, 0x2f
        /*0002*/ 	.short	(.L_1 - .L_0)
	.align		4
.L_0:
        /*0004*/ 	.word	index@(_Z21histogramAtomicKernelPiS_iimm)
        /*0008*/ 	.word	0x0000000e


	//----- nvinfo : EIATTR_FRAME_SIZE
	.align		4
.L_1:
        /*000c*/ 	.byte	0x04, 0x11
        /*000e*/ 	.short	(.L_3 - .L_2)
	.align		4
.L_2:
        /*0010*/ 	.word	index@($__internal_0_$__cuda_sm3x_div_rn_noftz_f32_slowpath)
        /*0014*/ 	.word	0x00000000


	//----- nvinfo : EIATTR_FRAME_SIZE
	.align		4
.L_3:
        /*0018*/ 	.byte	0x04, 0x11
        /*001a*/ 	.short	(.L_5 - .L_4)
	.align		4
.L_4:
        /*001c*/ 	.word	index@(_Z21histogramAtomicKernelPiS_iimm)
        /*0020*/ 	.word	0x00000000


	//----- nvinfo : EIATTR_MIN_STACK_SIZE
	.align		4
.L_5:
        /*0024*/ 	.byte	0x04, 0x12
        /*0026*/ 	.short	(.L_7 - .L_6)
	.align		4
.L_6:
        /*0028*/ 	.word	index@(_Z21histogramAtomicKernelPiS_iimm)
        /*002c*/ 	.word	0x00000000
.L_7:


//--------------------- .nv.compat                --------------------------
	.section	.nv.compat,"",@"SHT_CUDA_COMPAT_INFO"
	.align	4
        /*0000*/ 	.byte	0x02, 0x09, 0x00, 0x00, 0x02, 0x02, 0x01, 0x00, 0x02, 0x05, 0x05, 0x00, 0x03, 0x07, 0x01, 0x01
        /*0010*/ 	.byte	0x02, 0x03, 0x00, 0x00, 0x02, 0x06, 0x01, 0x00, 0x04, 0x0b, 0x08, 0x00, 0x01, 0x00, 0x00, 0x00
        /*0020*/ 	.byte	0x00, 0x00, 0x00, 0x00


//--------------------- .nv.info._Z21histogramAtomicKernelPiS_iimm --------------------------
	.section	.nv.info._Z21histogramAtomicKernelPiS_iimm,"",@"SHT_CUDA_INFO"
	.sectionflags	@""
	.align	4


	//----- nvinfo : EIATTR_CUDA_API_VERSION
	.align		4
        /*0000*/ 	.byte	0x04, 0x37
        /*0002*/ 	.short	(.L_9 - .L_8)
.L_8:
        /*0004*/ 	.word	0x00000082


	//----- nvinfo : EIATTR_KPARAM_INFO
	.align		4
.L_9:
        /*0008*/ 	.byte	0x04, 0x17
        /*000a*/ 	.short	(.L_11 - .L_10)
.L_10:
        /*000c*/ 	.word	0x00000000
        /*0010*/ 	.short	0x0005
        /*0012*/ 	.short	0x0020
        /*0014*/ 	.byte	0x00, 0xf0, 0x21, 0x00


	//----- nvinfo : EIATTR_KPARAM_INFO
	.align		4
.L_11:
        /*0018*/ 	.byte	0x04, 0x17
        /*001a*/ 	.short	(.L_13 - .L_12)
.L_12:
        /*001c*/ 	.word	0x00000000
        /*0020*/ 	.short	0x0004
        /*0022*/ 	.short	0x0018
        /*0024*/ 	.byte	0x00, 0xf0, 0x21, 0x00


	//----- nvinfo : EIATTR_KPARAM_INFO
	.align		4
.L_13:
        /*0028*/ 	.byte	0x04, 0x17
        /*002a*/ 	.short	(.L_15 - .L_14)
.L_14:
        /*002c*/ 	.word	0x00000000
        /*0030*/ 	.short	0x0003
        /*0032*/ 	.short	0x0014
        /*0034*/ 	.byte	0x00, 0xf0, 0x11, 0x00


	//----- nvinfo : EIATTR_KPARAM_INFO
	.align		4
.L_15:
        /*0038*/ 	.byte	0x04, 0x17
        /*003a*/ 	.short	(.L_17 - .L_16)
.L_16:
        /*003c*/ 	.word	0x00000000
        /*0040*/ 	.short	0x0002
        /*0042*/ 	.short	0x0010
        /*0044*/ 	.byte	0x00, 0xf0, 0x11, 0x00


	//----- nvinfo : EIATTR_KPARAM_INFO
	.align		4
.L_17:
        /*0048*/ 	.byte	0x04, 0x17
        /*004a*/ 	.short	(.L_19 - .L_18)
.L_18:
        /*004c*/ 	.word	0x00000000
        /*0050*/ 	.short	0x0001
        /*0052*/ 	.short	0x0008
        /*0054*/ 	.byte	0x00, 0xf5, 0x21, 0x00


	//----- nvinfo : EIATTR_KPARAM_INFO
	.align		4
.L_19:
        /*0058*/ 	.byte	0x04, 0x17
        /*005a*/ 	.short	(.L_21 - .L_20)
.L_20:
        /*005c*/ 	.word	0x00000000
        /*0060*/ 	.short	0x0000
        /*0062*/ 	.short	0x0000
        /*0064*/ 	.byte	0x00, 0xf5, 0x21, 0x00


	//----- nvinfo : EIATTR_SPARSE_MMA_MASK
	.align		4
.L_21:
        /*0068*/ 	.byte	0x03, 0x50
        /*006a*/ 	.short	0x0000


	//----- nvinfo : EIATTR_MAXREG_COUNT
	.align		4
        /*006c*/ 	.byte	0x03, 0x1b
        /*006e*/ 	.short	0x00ff


	//----- nvinfo : EIATTR_MERCURY_ISA_VERSION
	.align		4
        /*0070*/ 	.byte	0x03, 0x5f
        /*0072*/ 	.short	0x0101


	//----- nvinfo : EIATTR_VRC_CTA_INIT_COUNT
	.align		4
        /*0074*/ 	.byte	0x02, 0x4a
	.zero		1
	.zero		1


	//----- nvinfo : EIATTR_EXIT_INSTR_OFFSETS
	.align		4
        /*0078*/ 	.byte	0x04, 0x1c
        /*007a*/ 	.short	(.L_23 - .L_22)


	//   ....[0]....
.L_22:
        /*007c*/ 	.word	0x00000090


	//   ....[1]....
        /*0080*/ 	.word	0x00000290


	//----- nvinfo : EIATTR_CRS_STACK_SIZE
	.align		4
.L_23:
        /*0084*/ 	.byte	0x04, 0x1e
        /*0086*/ 	.short	(.L_25 - .L_24)
.L_24:
        /*0088*/ 	.word	0x00000000


	//----- nvinfo : EIATTR_CBANK_PARAM_SIZE
	.align		4
.L_25:
        /*008c*/ 	.byte	0x03, 0x19
        /*008e*/ 	.short	0x0028


	//----- nvinfo : EIATTR_PARAM_CBANK
	.align		4
        /*0090*/ 	.byte	0x04, 0x0a
        /*0092*/ 	.short	(.L_27 - .L_26)
	.align		4
.L_26:
        /*0094*/ 	.word	index@(.nv.constant0._Z21histogramAtomicKernelPiS_iimm)
        /*0098*/ 	.short	0x0380
        /*009a*/ 	.short	0x0028


	//----- nvinfo : EIATTR_SW_WAR
	.align		4
.L_27:
        /*009c*/ 	.byte	0x04, 0x36
        /*009e*/ 	.short	(.L_29 - .L_28)
.L_28:
        /*00a0*/ 	.word	0x00000008
.L_29:


//--------------------- .nv.callgraph             --------------------------
	.section	.nv.callgraph,"",@"SHT_CUDA_CALLGRAPH"
	.align	4
	.sectionentsize	8
	.align		4
        /*0000*/ 	.word	0x00000000
	.align		4
        /*0004*/ 	.word	0xffffffff
	.align		4
        /*0008*/ 	.word	0x00000000
	.align		4
        /*000c*/ 	.word	0xfffffffe
	.align		4
        /*0010*/ 	.word	0x00000000
	.align		4
        /*0014*/ 	.word	0xfffffffd
	.align		4
        /*0018*/ 	.word	0x00000000
	.align		4
        /*001c*/ 	.word	0xfffffffc


//--------------------- .text._Z21histogramAtomicKernelPiS_iimm --------------------------
	.section	.text._Z21histogramAtomicKernelPiS_iimm,"ax",@progbits
	.align	128
        .global         _Z21histogramAtomicKernelPiS_iimm
        .type           _Z21histogramAtomicKernelPiS_iimm,@function
        .size           _Z21histogramAtomicKernelPiS_iimm,(.L_x_14 - _Z21histogramAtomicKernelPiS_iimm)
        .other          _Z21histogramAtomicKernelPiS_iimm,@"STO_CUDA_ENTRY STV_DEFAULT"
_Z21histogramAtomicKernelPiS_iimm:
.text._Z21histogramAtomicKernelPiS_iimm:
[----:B------:R-:W-:Y:S01]  /*0000*/  LDC R1, c[0x0][0x37c] ;  /* 0x0000df00ff017b82 */ /* 0x000fe20000000800 */
[----:B------:R-:W0:Y:S07]  /*0010*/  S2R R3, SR_TID.X ;  /* 0x0000000000037919 */ /* 0x000e2e0000002100 */
[----:B------:R-:W0:Y:S01]  /*0020*/  S2UR UR4, SR_CTAID.X ;  /* 0x00000000000479c3 */ /* 0x000e220000002500 */
[----:B------:R-:W1:Y:S07]  /*0030*/  LDCU.64 UR6, c[0x0][0x3a0] ;  /* 0x00007400ff0677ac */ /* 0x000e6e0008000a00 */
[----:B------:R-:W0:Y:S02]  /*0040*/  LDC R0, c[0x0][0x360] ;  /* 0x0000d800ff007b82 */ /* 0x000e240000000800 */
[----:B0-----:R-:W-:-:S05]  /*0050*/  IMAD R0, R0, UR4, R3 ;  /* 0x0000000400007c24 */ /* 0x001fca000f8e0203 */
[----:B-1----:R-:W-:Y:S02]  /*0060*/  ISETP.GE.U32.AND P0, PT, R0, UR6, PT ;  /* 0x0000000600007c0c */ /* 0x002fe4000bf06070 */
[----:B------:R-:W-:-:S04]  /*0070*/  SHF.R.S32.HI R3, RZ, 0x1f, R0 ;  /* 0x0000001fff037819 */ /* 0x000fc80000011400 */
[----:B------:R-:W-:-:S13]  /*0080*/  ISETP.GE.U32.AND.EX P0, PT, R3, UR7, PT, P0 ;  /* 0x0000000703007c0c */ /* 0x000fda000bf06100 */
[----:B------:R-:W-:Y:S05]  /*0090*/  @P0 EXIT ;  /* 0x000000000000094d */ /* 0x000fea0003800000 */
[----:B------:R-:W0:Y:S01]  /*00a0*/  LDCU.64 UR6, c[0x0][0x388] ;  /* 0x00007100ff0677ac */ /* 0x000e220008000a00 */
[----:B------:R-:W1:Y:S01]  /*00b0*/  LDCU.64 UR4, c[0x0][0x358] ;  /* 0x00006b00ff0477ac */ /* 0x000e620008000a00 */
[----:B0-----:R-:W-:-:S04]  /*00c0*/  LEA R2, P0, R0, UR6, 0x2 ;  /* 0x0000000600027c11 */ /* 0x001fc8000f8010ff */
[----:B------:R-:W-:Y:S01]  /*00d0*/  LEA.HI.X R3, R0, UR7, R3, 0x2, P0 ;  /* 0x0000000700037c11 */ /* 0x000fe200080f1403 */
[----:B------:R-:W0:Y:S04]  /*00e0*/  LDCU.64 UR6, c[0x0][0x390] ;  /* 0x00007200ff0677ac */ /* 0x000e280008000a00 */
[----:B-1----:R1:W2:Y:S01]  /*00f0*/  LDG.E R2, desc[UR4][R2.64] ;  /* 0x0000000402027981 */ /* 0x0022a2000c1e1900 */
[----:B------:R-:W-:Y:S01]  /*0100*/  BSSY.RECONVERGENT B0, `(.L_x_0) ;  /* 0x0000010000007945 */ /* 0x000fe20003800200 */
[----:B0-----:R-:W-:Y:S02]  /*0110*/  I2FP.F32.S32 R5, UR6 ;  /* 0x0000000600057c45 */ /* 0x001fe40008201400 */
[----:B------:R-:W-:-:S05]  /*0120*/  I2FP.F32.S32 R0, UR7 ;  /* 0x0000000700007c45 */ /* 0x000fca0008201400 */
[----:B-1----:R-:W-:-:S04]  /*0130*/  FADD R3, -R5, R0 ;  /* 0x0000000005037221 */ /* 0x002fc80000000100 */
[----:B------:R-:W0:Y:S02]  /*0140*/  MUFU.RCP R4, R3 ;  /* 0x0000000300047308 */ /* 0x000e240000001000 */
[----:B0-----:R-:W-:-:S04]  /*0150*/  FFMA R7, -R3, R4, 1 ;  /* 0x3f80000003077423 */ /* 0x001fc80000000104 */
[----:B------:R-:W-:Y:S01]  /*0160*/  FFMA R7, R4, R7, R4 ;  /* 0x0000000704077223 */ /* 0x000fe20000000004 */
[----:B--2---:R-:W-:-:S05]  /*0170*/  I2FP.F32.S32 R0, R2 ;  /* 0x0000000200007245 */ /* 0x004fca0000201400 */
[----:B------:R-:W-:-:S04]  /*0180*/  FADD R0, R0, -R5 ;  /* 0x8000000500007221 */ /* 0x000fc80000000000 */
[----:B------:R-:W0:Y:S01]  /*0190*/  FCHK P0, R0, R3 ;  /* 0x0000000300007302 */ /* 0x000e220000000000 */
[----:B------:R-:W-:-:S04]  /*01a0*/  FFMA R2, R0, R7, RZ ;  /* 0x0000000700027223 */ /* 0x000fc800000000ff */
[----:B------:R-:W-:-:S04]  /*01b0*/  FFMA R4, -R3, R2, R0 ;  /* 0x0000000203047223 */ /* 0x000fc80000000100 */
[----:B------:R-:W-:Y:S01]  /*01c0*/  FFMA R4, R7, R4, R2 ;  /* 0x0000000407047223 */ /* 0x000fe20000000002 */
[----:B0-----:R-:W-:Y:S06]  /*01d0*/  @!P0 BRA `(.L_x_1) ;  /* 0x0000000000088947 */ /* 0x001fec0003800000 */
[----:B------:R-:W-:-:S07]  /*01e0*/  MOV R2, 0x200 ;  /* 0x0000020000027802 */ /* 0x000fce0000000f00 */
[----:B------:R-:W-:Y:S05]  /*01f0*/  CALL.REL.NOINC `($__internal_0_$__cuda_sm3x_div_rn_noftz_f32_slowpath) ;  /* 0x0000000000287944 */ /* 0x000fea0003c00000 */
.L_x_1:
[----:B------:R-:W-:Y:S05]  /*0200*/  BSYNC.RECONVERGENT B0 ;  /* 0x0000000000007941 */ /* 0x000fea0003800200 */
.L_x_0:
[----:B------:R-:W0:Y:S01]  /*0210*/  LDCU.64 UR6, c[0x0][0x398] ;  /* 0x00007300ff0677ac */ /* 0x000e220008000a00 */
[----:B------:R-:W1:Y:S01]  /*0220*/  LDC.64 R2, c[0x0][0x380] ;  /* 0x0000e000ff027b82 */ /* 0x000e620000000a00 */
[----:B------:R-:W-:Y:S01]  /*0230*/  IMAD.MOV.U32 R7, RZ, RZ, 0x1 ;  /* 0x00000001ff077424 */ /* 0x000fe200078e00ff */
[----:B0-----:R-:W0:Y:S02]  /*0240*/  I2F.U64 R5, UR6 ;  /* 0x0000000600057d12 */ /* 0x001e240008301000 */
[----:B0-----:R-:W-:-:S06]  /*0250*/  FMUL R4, R5, R4 ;  /* 0x0000000405047220 */ /* 0x001fcc0000400000 */
[----:B------:R-:W1:Y:S02]  /*0260*/  F2I.TRUNC.NTZ R5, R4 ;  /* 0x0000000400057305 */ /* 0x000e64000020f100 */
[----:B-1----:R-:W-:-:S05]  /*0270*/  IMAD.WIDE R2, R5, 0x4, R2 ;  /* 0x0000000405027825 */ /* 0x002fca00078e0202 */
[----:B------:R-:W-:Y:S01]  /*0280*/  REDG.E.ADD.STRONG.GPU desc[UR4][R2.64], R7 ;  /* 0x000000070200798e */ /* 0x000fe2000c12e104 */
[----:B------:R-:W-:Y:S05]  /*0290*/  EXIT ;  /* 0x000000000000794d */ /* 0x000fea0003800000 */
        .weak           $__internal_0_$__cuda_sm3x_div_rn_noftz_f32_slowpath
        .type           $__internal_0_$__cuda_sm3x_div_rn_noftz_f32_slowpath,@function
        .size           $__internal_0_$__cuda_sm3x_div_rn_noftz_f32_slowpath,(.L_x_14 - $__internal_0_$__cuda_sm3x_div_rn_noftz_f32_slowpath)
$__internal_0_$__cuda_sm3x_div_rn_noftz_f32_slowpath:
[--C-:B------:R-:W-:Y:S01]  /*02a0*/  SHF.R.U32.HI R5, RZ, 0x17, R3.reuse ;  /* 0x00000017ff057819 */ /* 0x100fe20000011603 */
[----:B------:R-:W-:Y:S01]  /*02b0*/  BSSY.RECONVERGENT B1, `(.L_x_2) ;  /* 0x0000064000017945 */ /* 0x000fe20003800200 */
[--C-:B------:R-:W-:Y:S01]  /*02c0*/  SHF.R.U32.HI R4, RZ, 0x17, R0.reuse ;  /* 0x00000017ff047819 */ /* 0x100fe20000011600 */
[----:B------:R-:W-:Y:S01]  /*02d0*/  IMAD.MOV.U32 R6, RZ, RZ, R0 ;  /* 0x000000ffff067224 */ /* 0x000fe200078e0000 */
[----:B------:R-:W-:Y:S01]  /*02e0*/  LOP3.LUT R5, R5, 0xff, RZ, 0xc0, !PT ;  /* 0x000000ff05057812 */ /* 0x000fe200078ec0ff */
[----:B------:R-:W-:Y:S01]  /*02f0*/  IMAD.MOV.U32 R7, RZ, RZ, R3 ;  /* 0x000000ffff077224 */ /* 0x000fe200078e0003 */
[----:B------:R-:W-:-:S03]  /*0300*/  LOP3.LUT R4, R4, 0xff, RZ, 0xc0, !PT ;  /* 0x000000ff04047812 */ /* 0x000fc600078ec0ff */
[----:B------:R-:W-:Y:S02]  /*0310*/  VIADD R10, R5, 0xffffffff ;  /* 0xffffffff050a7836 */ /* 0x000fe40000000000 */
[----:B------:R-:W-:-:S03]  /*0320*/  VIADD R9, R4, 0xffffffff ;  /* 0xffffffff04097836 */ /* 0x000fc60000000000 */
[----:B------:R-:W-:-:S04]  /*0330*/  ISETP.GT.U32.AND P0, PT, R10, 0xfd, PT ;  /* 0x000000fd0a00780c */ /* 0x000fc80003f04070 */
[----:B------:R-:W-:-:S13]  /*0340*/  ISETP.GT.U32.OR P0, PT, R9, 0xfd, P0 ;  /* 0x000000fd0900780c */ /* 0x000fda0000704470 */
[----:B------:R-:W-:Y:S01]  /*0350*/  @!P0 IMAD.MOV.U32 R8, RZ, RZ, RZ ;  /* 0x000000ffff088224 */ /* 0x000fe200078e00ff */
[----:B------:R-:W-:Y:S06]  /*0360*/  @!P0 BRA `(.L_x_3) ;  /* 0x00000000005c8947 */ /* 0x000fec0003800000 */
[----:B------:R-:W-:Y:S02]  /*0370*/  FSETP.GTU.FTZ.AND P0, PT, |R0|, +INF , PT ;  /* 0x7f8000000000780b */ /* 0x000fe40003f1c200 */
[----:B------:R-:W-:-:S04]  /*0380*/  FSETP.GTU.FTZ.AND P1, PT, |R3|, +INF , PT ;  /* 0x7f8000000300780b */ /* 0x000fc80003f3c200 */
[----:B------:R-:W-:-:S13]  /*0390*/  PLOP3.LUT P0, PT, P0, P1, PT, 0xf8, 0x8f ;  /* 0x00000000008f781c */ /* 0x000fda0000703f70 */
[----:B------:R-:W-:Y:S05]  /*03a0*/  @P0 BRA `(.L_x_4) ;  /* 0x00000004004c0947 */ /* 0x000fea0003800000 */
[----:B------:R-:W-:-:S13]  /*03b0*/  LOP3.LUT P0, RZ, R7, 0x7fffffff, R6, 0xc8, !PT ;  /* 0x7fffffff07ff7812 */ /* 0x000fda000780c806 */
[----:B------:R-:W-:Y:S05]  /*03c0*/  @!P0 BRA `(.L_x_5) ;  /* 0x00000004003c8947 */ /* 0x000fea0003800000 */
[C---:B------:R-:W-:Y:S02]  /*03d0*/  FSETP.NEU.FTZ.AND P2, PT, |R0|.reuse, +INF , PT ;  /* 0x7f8000000000780b */ /* 0x040fe40003f5d200 */
[----:B------:R-:W-:Y:S02]  /*03e0*/  FSETP.NEU.FTZ.AND P1, PT, |R3|, +INF , PT ;  /* 0x7f8000000300780b */ /* 0x000fe40003f3d200 */
[----:B------:R-:W-:-:S11]  /*03f0*/  FSETP.NEU.FTZ.AND P0, PT, |R0|, +INF , PT ;  /* 0x7f8000000000780b */ /* 0x000fd60003f1d200 */
[----:B------:R-:W-:Y:S05]  /*0400*/  @!P1 BRA !P2, `(.L_x_5) ;  /* 0x00000004002c9947 */ /* 0x000fea0005000000 */
[----:B------:R-:W-:-:S04]  /*0410*/  LOP3.LUT P2, RZ, R6, 0x7fffffff, RZ, 0xc0, !PT ;  /* 0x7fffffff06ff7812 */ /* 0x000fc8000784c0ff */
[----:B------:R-:W-:-:S13]  /*0420*/  PLOP3.LUT P1, PT, P1, P2, PT, 0x2f, 0xf2 ;  /* 0x0000000000f2781c */ /* 0x000fda0000f24577 */
[----:B------:R-:W-:Y:S05]  /*0430*/  @P1 BRA `(.L_x_6) ;  /* 0x0000000400181947 */ /* 0x000fea0003800000 */
[----:B------:R-:W-:-:S04]  /*0440*/  LOP3.LUT P1, RZ, R7, 0x7fffffff, RZ, 0xc0, !PT ;  /* 0x7fffffff07ff7812 */ /* 0x000fc8000782c0ff */
[----:B------:R-:W-:-:S13]  /*0450*/  PLOP3.LUT P0, PT, P0, P1, PT, 0x2f, 0xf2 ;  /* 0x0000000000f2781c */ /* 0x000fda0000702577 */
[----:B------:R-:W-:Y:S05]  /*0460*/  @P0 BRA `(.L_x_7) ;  /* 0x0000000400000947 */ /* 0x000fea0003800000 */
[----:B------:R-:W-:Y:S02]  /*0470*/  ISETP.GE.AND P0, PT, R9, RZ, PT ;  /* 0x000000ff0900720c */ /* 0x000fe40003f06270 */
[----:B------:R-:W-:-:S11]  /*0480*/  ISETP.GE.AND P1, PT, R10, RZ, PT ;  /* 0x000000ff0a00720c */ /* 0x000fd60003f26270 */
[----:B------:R-:W-:Y:S02]  /*0490*/  @P0 IMAD.MOV.U32 R8, RZ, RZ, RZ ;  /* 0x000000ffff080224 */ /* 0x000fe400078e00ff */
[----:B------:R-:W-:Y:S01]  /*04a0*/  @!P0 FFMA R6, R0, 1.84467440737095516160e+19, RZ ;  /* 0x5f80000000068823 */ /* 0x000fe200000000ff */
[----:B------:R-:W-:Y:S02]  /*04b0*/  @!P0 IMAD.MOV.U32 R8, RZ, RZ, -0x40 ;  /* 0xffffffc0ff088424 */ /* 0x000fe400078e00ff */
[----:B------:R-:W-:Y:S02]  /*04c0*/  @!P1 FFMA R7, R3, 1.84467440737095516160e+19, RZ ;  /* 0x5f80000003079823 */ /* 0x000fe400000000ff */
[----:B------:R-:W-:-:S07]  /*04d0*/  @!P1 VIADD R8, R8, 0x40 ;  /* 0x0000004008089836 */ /* 0x000fce0000000000 */
.L_x_3:
[----:B------:R-:W-:Y:S01]  /*04e0*/  LEA R0, R5, 0xc0800000, 0x17 ;  /* 0xc080000005007811 */ /* 0x000fe200078eb8ff */
[----:B------:R-:W-:Y:S01]  /*04f0*/  VIADD R4, R4, 0xffffff81 ;  /* 0xffffff8104047836 */ /* 0x000fe20000000000 */
[----:B------:R-:W-:Y:S03]  /*0500*/  BSSY.RECONVERGENT B2, `(.L_x_8) ;  /* 0x0000035000027945 */ /* 0x000fe60003800200 */
[----:B------:R-:W-:Y:S01]  /*0510*/  IMAD.IADD R7, R7, 0x1, -R0 ;  /* 0x0000000107077824 */ /* 0x000fe200078e0a00 */
[C---:B------:R-:W-:Y:S01]  /*0520*/  IADD3 R5, PT, PT, R4.reuse, 0x7f, -R5 ;  /* 0x0000007f04057810 */ /* 0x040fe20007ffe805 */
[----:B------:R-:W-:Y:S02]  /*0530*/  IMAD R0, R4, -0x800000, R6 ;  /* 0xff80000004007824 */ /* 0x000fe400078e0206 */
[----:B------:R-:W0:Y:S01]  /*0540*/  MUFU.RCP R3, R7 ;  /* 0x0000000700037308 */ /* 0x000e220000001000 */
[----:B------:R-:W-:Y:S01]  /*0550*/  FADD.FTZ R9, -R7, -RZ ;  /* 0x800000ff07097221 */ /* 0x000fe20000010100 */
[----:B------:R-:W-:-:S03]  /*0560*/  IMAD.IADD R5, R5, 0x1, R8 ;  /* 0x0000000105057824 */ /* 0x000fc600078e0208 */
[----:B0-----:R-:W-:-:S04]  /*0570*/  FFMA R10, R3, R9, 1 ;  /* 0x3f800000030a7423 */ /* 0x001fc80000000009 */
[----:B------:R-:W-:-:S04]  /*0580*/  FFMA R10, R3, R10, R3 ;  /* 0x0000000a030a7223 */ /* 0x000fc80000000003 */
[----:B------:R-:W-:-:S04]  /*0590*/  FFMA R3, R0, R10, RZ ;  /* 0x0000000a00037223 */ /* 0x000fc800000000ff */
[----:B------:R-:W-:-:S04]  /*05a0*/  FFMA R6, R9, R3, R0 ;  /* 0x0000000309067223 */ /* 0x000fc80000000000 */
[----:B------:R-:W-:-:S04]  /*05b0*/  FFMA R11, R10, R6, R3 ;  /* 0x000000060a0b7223 */ /* 0x000fc80000000003 */
[----:B------:R-:W-:-:S04]  /*05c0*/  FFMA R6, R9, R11, R0 ;  /* 0x0000000b09067223 */ /* 0x000fc80000000000 */
[----:B------:R-:W-:-:S05]  /*05d0*/  FFMA R3, R10, R6, R11 ;  /* 0x000000060a037223 */ /* 0x000fca000000000b */
[----:B------:R-:W-:-:S04]  /*05e0*/  SHF.R.U32.HI R0, RZ, 0x17, R3 ;  /* 0x00000017ff007819 */ /* 0x000fc80000011603 */
[----:B------:R-:W-:-:S05]  /*05f0*/  LOP3.LUT R0, R0, 0xff, RZ, 0xc0, !PT ;  /* 0x000000ff00007812 */ /* 0x000fca00078ec0ff */
[----:B------:R-:W-:-:S04]  /*0600*/  IMAD.IADD R8, R0, 0x1, R5 ;  /* 0x0000000100087824 */ /* 0x000fc800078e0205 */
[----:B------:R-:W-:-:S05]  /*0610*/  VIADD R0, R8, 0xffffffff ;  /* 0xffffffff08007836 */ /* 0x000fca0000000000 */
[----:B------:R-:W-:-:S13]  /*0620*/  ISETP.GE.U32.AND P0, PT, R0, 0xfe, PT ;  /* 0x000000fe0000780c */ /* 0x000fda0003f06070 */
[----:B------:R-:W-:Y:S05]  /*0630*/  @!P0 BRA `(.L_x_9) ;  /* 0x0000000000808947 */ /* 0x000fea0003800000 */
[----:B------:R-:W-:-:S13]  /*0640*/  ISETP.GT.AND P0, PT, R8, 0xfe, PT ;  /* 0x000000fe0800780c */ /* 0x000fda0003f04270 */
[----:B------:R-:W-:Y:S05]  /*0650*/  @P0 BRA `(.L_x_10) ;  /* 0x00000000006c0947 */ /* 0x000fea0003800000 */
[----:B------:R-:W-:-:S13]  /*0660*/  ISETP.GE.AND P0, PT, R8, 0x1, PT ;  /* 0x000000010800780c */ /* 0x000fda0003f06270 */
[----:B------:R-:W-:Y:S05]  /*0670*/  @P0 BRA `(.L_x_11) ;  /* 0x0000000000740947 */ /* 0x000fea0003800000 */
[----:B------:R-:W-:Y:S02]  /*0680*/  ISETP.GE.AND P0, PT, R8, -0x18, PT ;  /* 0xffffffe80800780c */ /* 0x000fe40003f06270 */
[----:B------:R-:W-:-:S11]  /*0690*/  LOP3.LUT R3, R3, 0x80000000, RZ, 0xc0, !PT ;  /* 0x8000000003037812 */ /* 0x000fd600078ec0ff */
[----:B------:R-:W-:Y:S05]  /*06a0*/  @!P0 BRA `(.L_x_11) ;  /* 0x0000000000688947 */ /* 0x000fea0003800000 */
[-CC-:B------:R-:W-:Y:S01]  /*06b0*/  FFMA.RZ R0, R10, R6.reuse, R11.reuse ;  /* 0x000000060a007223 */ /* 0x180fe2000000c00b */
[----:B------:R-:W-:Y:S02]  /*06c0*/  VIADD R7, R8, 0x20 ;  /* 0x0000002008077836 */ /* 0x000fe40000000000 */
[-CC-:B------:R-:W-:Y:S01]  /*06d0*/  FFMA.RM R5, R10, R6.reuse, R11.reuse ;  /* 0x000000060a057223 */ /* 0x180fe2000000400b */
[----:B------:R-:W-:Y:S02]  /*06e0*/  ISETP.NE.AND P2, PT, R8, RZ, PT ;  /* 0x000000ff0800720c */ /* 0x000fe40003f45270 */
[----:B------:R-:W-:Y:S01]  /*06f0*/  LOP3.LUT R4, R0, 0x7fffff, RZ, 0xc0, !PT ;  /* 0x007fffff00047812 */ /* 0x000fe200078ec0ff */
[----:B------:R-:W-:Y:S01]  /*0700*/  FFMA.RP R0, R10, R6, R11 ;  /* 0x000000060a007223 */ /* 0x000fe2000000800b */
[----:B------:R-:W-:Y:S01]  /*0710*/  IMAD.MOV R6, RZ, RZ, -R8 ;  /* 0x000000ffff067224 */ /* 0x000fe200078e0a08 */
[----:B------:R-:W-:Y:S02]  /*0720*/  ISETP.NE.AND P1, PT, R8, RZ, PT ;  /* 0x000000ff0800720c */ /* 0x000fe40003f25270 */
[----:B------:R-:W-:-:S02]  /*0730*/  LOP3.LUT R4, R4, 0x800000, RZ, 0xfc, !PT ;  /* 0x0080000004047812 */ /* 0x000fc400078efcff */
[----:B------:R-:W-:Y:S02]  /*0740*/  FSETP.NEU.FTZ.AND P0, PT, R0, R5, PT ;  /* 0x000000050000720b */ /* 0x000fe40003f1d000 */
[----:B------:R-:W-:Y:S02]  /*0750*/  SHF.L.U32 R7, R4, R7, RZ ;  /* 0x0000000704077219 */ /* 0x000fe400000006ff */
[----:B------:R-:W-:Y:S02]  /*0760*/  SEL R5, R6, RZ, P2 ;  /* 0x000000ff06057207 */ /* 0x000fe40001000000 */
[----:B------:R-:W-:Y:S02]  /*0770*/  ISETP.NE.AND P1, PT, R7, RZ, P1 ;  /* 0x000000ff0700720c */ /* 0x000fe40000f25270 */
[----:B------:R-:W-:Y:S02]  /*0780*/  SHF.R.U32.HI R5, RZ, R5, R4 ;  /* 0x00000005ff057219 */ /* 0x000fe40000011604 */
[----:B------:R-:W-:-:S02]  /*0790*/  PLOP3.LUT P0, PT, P0, P1, PT, 0xf8, 0x8f ;  /* 0x00000000008f781c */ /* 0x000fc40000703f70 */
[----:B------:R-:W-:Y:S02]  /*07a0*/  SHF.R.U32.HI R7, RZ, 0x1, R5 ;  /* 0x00000001ff077819 */ /* 0x000fe40000011605 */
[----:B------:R-:W-:-:S04]  /*07b0*/  SEL R0, RZ, 0x1, !P0 ;  /* 0x00000001ff007807 */ /* 0x000fc80004000000 */
[----:B------:R-:W-:-:S04]  /*07c0*/  LOP3.LUT R0, R0, 0x1, R7, 0xf8, !PT ;  /* 0x0000000100007812 */ /* 0x000fc800078ef807 */
[----:B------:R-:W-:-:S05]  /*07d0*/  LOP3.LUT R0, R0, R5, RZ, 0xc0, !PT ;  /* 0x0000000500007212 */ /* 0x000fca00078ec0ff */
[----:B------:R-:W-:-:S05]  /*07e0*/  IMAD.IADD R0, R7, 0x1, R0 ;  /* 0x0000000107007824 */ /* 0x000fca00078e0200 */
[----:B------:R-:W-:Y:S01]  /*07f0*/  LOP3.LUT R3, R0, R3, RZ, 0xfc, !PT ;  /* 0x0000000300037212 */ /* 0x000fe200078efcff */
[----:B------:R-:W-:Y:S06]  /*0800*/  BRA `(.L_x_11) ;  /* 0x0000000000107947 */ /* 0x000fec0003800000 */
.L_x_10:
[----:B------:R-:W-:-:S04]  /*0810*/  LOP3.LUT R3, R3, 0x80000000, RZ, 0xc0, !PT ;  /* 0x8000000003037812 */ /* 0x000fc800078ec0ff */
[----:B------:R-:W-:Y:S01]  /*0820*/  LOP3.LUT R3, R3, 0x7f800000, RZ, 0xfc, !PT ;  /* 0x7f80000003037812 */ /* 0x000fe200078efcff */
[----:B------:R-:W-:Y:S06]  /*0830*/  BRA `(.L_x_11) ;  /* 0x0000000000047947 */ /* 0x000fec0003800000 */
.L_x_9:
[----:B------:R-:W-:-:S07]  /*0840*/  IMAD R3, R5, 0x800000, R3 ;  /* 0x0080000005037824 */ /* 0x000fce00078e0203 */
.L_x_11:
[----:B------:R-:W-:Y:S05]  /*0850*/  BSYNC.RECONVERGENT B2 ;  /* 0x0000000000027941 */ /* 0x000fea0003800200 */
.L_x_8:
[----:B------:R-:W-:Y:S05]  /*0860*/  BRA `(.L_x_12) ;  /* 0x0000000000207947 */ /* 0x000fea0003800000 */
.L_x_7:
[----:B------:R-:W-:-:S04]  /*0870*/  LOP3.LUT R3, R7, 0x80000000, R6, 0x48, !PT ;  /* 0x8000000007037812 */ /* 0x000fc800078e4806 */
[----:B------:R-:W-:Y:S01]  /*0880*/  LOP3.LUT R3, R3, 0x7f800000, RZ, 0xfc, !PT ;  /* 0x7f80000003037812 */ /* 0x000fe200078efcff */
[----:B------:R-:W-:Y:S06]  /*0890*/  BRA `(.L_x_12) ;  /* 0x0000000000147947 */ /* 0x000fec0003800000 */
.L_x_6:
[----:B------:R-:W-:Y:S01]  /*08a0*/  LOP3.LUT R3, R7, 0x80000000, R6, 0x48, !PT ;  /* 0x8000000007037812 */ /* 0x000fe200078e4806 */
[----:B------:R-:W-:Y:S06]  /*08b0*/  BRA `(.L_x_12) ;  /* 0x00000000000c7947 */ /* 0x000fec0003800000 */
.L_x_5:
[----:B------:R-:W0:Y:S01]  /*08c0*/  MUFU.RSQ R3, -QNAN ;  /* 0xffc0000000037908 */ /* 0x000e220000001400 */
[----:B------:R-:W-:Y:S05]  /*08d0*/  BRA `(.L_x_12) ;  /* 0x0000000000047947 */ /* 0x000fea0003800000 */
.L_x_4:
[----:B------:R-:W-:-:S07]  /*08e0*/  FADD.FTZ R3, R0, R3 ;  /* 0x0000000300037221 */ /* 0x000fce0000010000 */
.L_x_12:
[----:B------:R-:W-:Y:S05]  /*08f0*/  BSYNC.RECONVERGENT B1 ;  /* 0x0000000000017941 */ /* 0x000fea0003800200 */
.L_x_2:
[----:B0-----:R-:W-:Y:S02]  /*0900*/  IMAD.MOV.U32 R4, RZ, RZ, R3 ;  /* 0x000000ffff047224 */ /* 0x001fe400078e0003 */
[----:B------:R-:W-:-:S04]  /*0910*/  IMAD.MOV.U32 R3, RZ, RZ, 0x0 ;  /* 0x00000000ff037424 */ /* 0x000fc800078e00ff */
[----:B------:R-:W-:Y:S05]  /*0920*/  RET.REL.NODEC R2 `(_Z21histogramAtomicKernelPiS_iimm) ;  /* 0xfffffff402b47950 */ /* 0x000fea0003c3ffff */
.L_x_13:
[----:B------:R-:W-:-:S00]  /*0930*/  BRA `(.L_x_13) ;  /* 0xfffffffc00fc7947 */ /* 0x000fc0000383ffff */
[----:B------:R-:W-:-:S00]  /*0940*/  NOP ;  /* 0x0000000000007918 */ /* 0x000fc00000000000 */
        /* <DEDUP_REMOVED lines=11> */
.L_x_14:


//--------------------- .nv.shared.reserved.0     --------------------------
	.section	.nv.shared.reserved.0,"aw",@nobits
	.weak		__nv_reservedSMEM_offset_0_alias
	.size		__nv_reservedSMEM_offset_0_alias, 0, 64
	.other		__nv_reservedSMEM_offset_0_alias,@"STO_CUDA_RESERVED_SHARED STV_DEFAULT"
__nv_reservedSMEM_offset_0_alias:
	.zero		0
	.zero		64


//--------------------- .nv.constant0._Z21histogramAtomicKernelPiS_iimm --------------------------
	.section	.nv.constant0._Z21histogramAtomicKernelPiS_iimm,"a",@progbits
	.sectionflags	@""
	.align	4
.nv.constant0._Z21histogramAtomicKernelPiS_iimm:
	.zero		936


//--------------------- SYMBOLS --------------------------

	.type		.nv.reservedSmem.offset0,@object
	.size		.nv.reservedSmem.offset0,0x4
